	.headerflags	@"EF_CUDA_TEXMODE_UNIFIED EF_CUDA_64BIT_ADDRESS EF_CUDA_ACCELERATORS EF_CUDA_SM90 EF_CUDA_VIRTUAL_SM(EF_CUDA_SM90)"
	.elftype	@"ET_EXEC"


//--------------------- .nv.info                  --------------------------
	.section	.nv.info,"",@"SHT_CUDA_INFO"
	.align	4


	//----- nvinfo : EIATTR_REGCOUNT
	.align		4
        /*0000*/ 	.byte	0x04, 0x2f
        /*0002*/ 	.short	(.L_3 - .L_2)
	.align		4
.L_2:
        /*0004*/ 	.word	index@(triton_poi_fused__native_batch_norm_legit_no_training_cat_relu_49)
        /*0008*/ 	.word	0x0000001e


	//----- nvinfo : EIATTR_MIN_STACK_SIZE
	.align		4
.L_3:
        /*000c*/ 	.byte	0x04, 0x12
        /*000e*/ 	.short	(.L_5 - .L_4)
	.align		4
.L_4:
        /*0010*/ 	.word	index@(triton_poi_fused__native_batch_norm_legit_no_training_cat_relu_49)
        /*0014*/ 	.word	0x00000000


	//----- nvinfo : EIATTR_FRAME_SIZE
	.align		4
.L_5:
        /*0018*/ 	.byte	0x04, 0x11
        /*001a*/ 	.short	(.L_7 - .L_6)
	.align		4
.L_6:
        /*001c*/ 	.word	index@(triton_poi_fused__native_batch_norm_legit_no_training_cat_relu_49)
        /*0020*/ 	.word	0x00000000


	//----- nvinfo : EIATTR_MIN_STACK_SIZE
	.align		4
.L_7:
        /*0024*/ 	.byte	0x04, 0x12
        /*0026*/ 	.short	(.L_9 - .L_8)
	.align		4
.L_8:
        /*0028*/ 	.word	index@(triton_poi_fused__native_batch_norm_legit_no_training_cat_relu_49)
        /*002c*/ 	.word	0x00000000
.L_9:


//--------------------- .nv.info.triton_poi_fused__native_batch_norm_legit_no_training_cat_relu_49 --------------------------
	.section	.nv.info.triton_poi_fused__native_batch_norm_legit_no_training_cat_relu_49,"",@"SHT_CUDA_INFO"
	.sectionflags	@""
	.align	4


	//----- nvinfo : EIATTR_CUDA_API_VERSION
	.align		4
        /*0000*/ 	.byte	0x04, 0x37
        /*0002*/ 	.short	(.L_11 - .L_10)
.L_10:
        /*0004*/ 	.word	0x0000007c


	//----- nvinfo : EIATTR_KPARAM_INFO
	.align		4
.L_11:
        /*0008*/ 	.byte	0x04, 0x17
        /*000a*/ 	.short	(.L_13 - .L_12)
.L_12:
        /*000c*/ 	.word	0x00000000
        /*0010*/ 	.short	0x0008
        /*0012*/ 	.short	0x0040
        /*0014*/ 	.byte	0x00, 0xf0, 0x11, 0x00


	//----- nvinfo : EIATTR_KPARAM_INFO
	.align		4
.L_13:
        /*0018*/ 	.byte	0x04, 0x17
        /*001a*/ 	.short	(.L_15 - .L_14)
.L_14:
        /*001c*/ 	.word	0x00000000
        /*0020*/ 	.short	0x0007
        /*0022*/ 	.short	0x0038
        /*0024*/ 	.byte	0x00, 0xf4, 0x21, 0x00


	//----- nvinfo : EIATTR_KPARAM_INFO
	.align		4
.L_15:
        /*0028*/ 	.byte	0x04, 0x17
        /*002a*/ 	.short	(.L_17 - .L_16)
.L_16:
        /*002c*/ 	.word	0x00000000
        /*0030*/ 	.short	0x0006
        /*0032*/ 	.short	0x0030
        /*0034*/ 	.byte	0x00, 0xf4, 0x21, 0x00


	//----- nvinfo : EIATTR_KPARAM_INFO
	.align		4
.L_17:
        /*0038*/ 	.byte	0x04, 0x17
        /*003a*/ 	.short	(.L_19 - .L_18)
.L_18:
        /*003c*/ 	.word	0x00000000
        /*0040*/ 	.short	0x0005
        /*0042*/ 	.short	0x0028
        /*0044*/ 	.byte	0x00, 0xf4, 0x21, 0x00


	//----- nvinfo : EIATTR_KPARAM_INFO
	.align		4
.L_19:
        /*0048*/ 	.byte	0x04, 0x17
        /*004a*/ 	.short	(.L_21 - .L_20)
.L_20:
        /*004c*/ 	.word	0x00000000
        /*0050*/ 	.short	0x0004
        /*0052*/ 	.short	0x0020
        /*0054*/ 	.byte	0x00, 0xf4, 0x21, 0x00


	//----- nvinfo : EIATTR_KPARAM_INFO
	.align		4
.L_21:
        /*0058*/ 	.byte	0x04, 0x17
        /*005a*/ 	.short	(.L_23 - .L_22)
.L_22:
        /*005c*/ 	.word	0x00000000
        /*0060*/ 	.short	0x0003
        /*0062*/ 	.short	0x0018
        /*0064*/ 	.byte	0x00, 0xf4, 0x21, 0x00


	//----- nvinfo : EIATTR_KPARAM_INFO
	.align		4
.L_23:
        /*0068*/ 	.byte	0x04, 0x17
        /*006a*/ 	.short	(.L_25 - .L_24)
.L_24:
        /*006c*/ 	.word	0x00000000
        /*0070*/ 	.short	0x0002
        /*0072*/ 	.short	0x0010
        /*0074*/ 	.byte	0x00, 0xf4, 0x21, 0x00


	//----- nvinfo : EIATTR_KPARAM_INFO
	.align		4
.L_25:
        /*0078*/ 	.byte	0x04, 0x17
        /*007a*/ 	.short	(.L_27 - .L_26)
.L_26:
        /*007c*/ 	.word	0x00000000
        /*0080*/ 	.short	0x0001
        /*0082*/ 	.short	0x0008
        /*0084*/ 	.byte	0x00, 0xf4, 0x21, 0x00


	//----- nvinfo : EIATTR_KPARAM_INFO
	.align		4
.L_27:
        /*0088*/ 	.byte	0x04, 0x17
        /*008a*/ 	.short	(.L_29 - .L_28)
.L_28:
        /*008c*/ 	.word	0x00000000
        /*0090*/ 	.short	0x0000
        /*0092*/ 	.short	0x0000
        /*0094*/ 	.byte	0x00, 0xf4, 0x21, 0x00


	//----- nvinfo : EIATTR_SPARSE_MMA_MASK
	.align		4
.L_29:
        /*0098*/ 	.byte	0x03, 0x50
        /*009a*/ 	.short	0x0000


	//----- nvinfo : EIATTR_MAXREG_COUNT
	.align		4
        /*009c*/ 	.byte	0x03, 0x1b
        /*009e*/ 	.short	0x00ff


	//----- nvinfo : EIATTR_EXIT_INSTR_OFFSETS
	.align		4
        /*00a0*/ 	.byte	0x04, 0x1c
        /*00a2*/ 	.short	(.L_31 - .L_30)


	//   ....[0]....
.L_30:
        /*00a4*/ 	.word	0x00000620


	//----- nvinfo : EIATTR_REQNTID
	.align		4
.L_31:
        /*00a8*/ 	.byte	0x04, 0x10
        /*00aa*/ 	.short	(.L_33 - .L_32)
.L_32:
        /*00ac*/ 	.word	0x00000080
        /*00b0*/ 	.word	0x00000001
        /*00b4*/ 	.word	0x00000001


	//----- nvinfo : EIATTR_CBANK_PARAM_SIZE
	.align		4
.L_33:
        /*00b8*/ 	.byte	0x03, 0x19
        /*00ba*/ 	.short	0x0044


	//----- nvinfo : EIATTR_PARAM_CBANK
	.align		4
        /*00bc*/ 	.byte	0x04, 0x0a
        /*00be*/ 	.short	(.L_35 - .L_34)
	.align		4
.L_34:
        /*00c0*/ 	.word	index@(.nv.constant0.triton_poi_fused__native_batch_norm_legit_no_training_cat_relu_49)
        /*00c4*/ 	.short	0x0210
        /*00c6*/ 	.short	0x0044


	//----- nvinfo : EIATTR_SW_WAR
	.align		4
.L_35:
        /*00c8*/ 	.byte	0x04, 0x36
        /*00ca*/ 	.short	(.L_37 - .L_36)
.L_36:
        /*00cc*/ 	.word	0x00000008
.L_37:


//--------------------- .nv.callgraph             --------------------------
	.section	.nv.callgraph,"",@"SHT_CUDA_CALLGRAPH"
	.align	4
	.sectionentsize	8
	.align		4
        /*0000*/ 	.word	0x00000000
	.align		4
        /*0004*/ 	.word	0xffffffff
	.align		4
        /*0008*/ 	.word	0x00000000
	.align		4
        /*000c*/ 	.word	0xfffffffe
	.align		4
        /*0010*/ 	.word	0x00000000
	.align		4
        /*0014*/ 	.word	0xfffffffd
	.align		4
        /*0018*/ 	.word	0x00000000
	.align		4
        /*001c*/ 	.word	0xfffffffc


//--------------------- .nv.constant4             --------------------------
	.section	.nv.constant4,"a",@progbits
	.align	8
	.align		8
.nv.constant4:
        /*0000*/ 	.dword	_$_str
	.align		8
        /*0008*/ 	.dword	_$_str_$_2


//--------------------- .text.triton_poi_fused__native_batch_norm_legit_no_training_cat_relu_49 --------------------------
	.section	.text.triton_poi_fused__native_batch_norm_legit_no_training_cat_relu_49,"ax",@progbits
	.align	128
        .global         triton_poi_fused__native_batch_norm_legit_no_training_cat_relu_49
        .type           triton_poi_fused__native_batch_norm_legit_no_training_cat_relu_49,@function
        .size           triton_poi_fused__native_batch_norm_legit_no_training_cat_relu_49,(.L_x_1 - triton_poi_fused__native_batch_norm_legit_no_training_cat_relu_49)
        .other          triton_poi_fused__native_batch_norm_legit_no_training_cat_relu_49,@"STO_CUDA_ENTRY STV_DEFAULT"
triton_poi_fused__native_batch_norm_legit_no_training_cat_relu_49:
.text.triton_poi_fused__native_batch_norm_legit_no_training_cat_relu_49:
[----:B------:R-:W-:Y:S01]  /*0000*/  LDC R1, c[0x0][0x28] ;  /* 0x00000a00ff017b82 */ /* 0x000fe20000000800 */
[----:B------:R-:W1:Y:S07]  /*0010*/  S2R R0, SR_TID.X ;  /* 0x0000000000007919 */ /* 0x000e6e0000002100 */
[----:B------:R-:W2:Y:S01]  /*0020*/  LDC.64 R6, c[0x0][0x228] ;  /* 0x00008a00ff067b82 */ /* 0x000ea20000000a00 */
[----:B------:R-:W-:Y:S01]  /*0030*/  ULDC.64 UR4, c[0x0][0x208] ;  /* 0x0000820000047ab9 */ /* 0x000fe20000000a00 */
[----:B------:R-:W-:Y:S01]  /*0040*/  ULDC.64 UR6, c[0x0][0x218] ;  /* 0x0000860000067ab9 */ /* 0x000fe20000000a00 */
[----:B------:R-:W3:Y:S05]  /*0050*/  S2R R3, SR_CTAID.X ;  /* 0x0000000000037919 */ /* 0x000eea0000002500 */
[----:B------:R-:W4:Y:S01]  /*0060*/  LDC.64 R22, c[0x0][0x230] ;  /* 0x00008c00ff167b82 */ /* 0x000f220000000a00 */
[----:B-1----:R-:W-:-:S05]  /*0070*/  IMAD.SHL.U32 R0, R0, 0x4, RZ ;  /* 0x0000000400007824 */ /* 0x002fca00078e00ff */
[----:B------:R-:W-:-:S05]  /*0080*/  LOP3.LUT R0, R0, 0x1fc, RZ, 0xc0, !PT ;  /* 0x000001fc00007812 */ /* 0x000fca00078ec0ff */
[----:B---3--:R-:W-:-:S05]  /*0090*/  IMAD R0, R3, 0x200, R0 ;  /* 0x0000020003007824 */ /* 0x008fca00078e0200 */
[----:B------:R-:W-:-:S04]  /*00a0*/  SHF.R.S32.HI R5, RZ, 0x1f, R0 ;  /* 0x0000001fff057819 */ /* 0x000fc80000011400 */
[----:B------:R-:W-:-:S04]  /*00b0*/  LEA.HI R8, R5, R0, RZ, 0x4 ;  /* 0x0000000005087211 */ /* 0x000fc800078f20ff */
[--C-:B------:R-:W-:Y:S02]  /*00c0*/  SHF.R.S32.HI R3, RZ, 0x4, R8.reuse ;  /* 0x00000004ff037819 */ /* 0x100fe40000011408 */
[----:B------:R-:W-:-:S04]  /*00d0*/  SHF.R.S32.HI R2, RZ, 0x1f, R8 ;  /* 0x0000001fff027819 */ /* 0x000fc80000011408 */
[----:B------:R-:W-:-:S04]  /*00e0*/  LEA.HI R2, R2, R3, RZ, 0xa ;  /* 0x0000000302027211 */ /* 0x000fc800078f50ff */
[----:B------:R-:W-:-:S05]  /*00f0*/  LOP3.LUT R2, R2, 0xfffffc00, RZ, 0xc0, !PT ;  /* 0xfffffc0002027812 */ /* 0x000fca00078ec0ff */
[----:B------:R-:W-:-:S04]  /*0100*/  IMAD.IADD R3, R3, 0x1, -R2 ;  /* 0x0000000103037824 */ /* 0x000fc800078e0a02 */
[----:B--2---:R-:W-:-:S05]  /*0110*/  IMAD.WIDE R6, R3, 0x4, R6 ;  /* 0x0000000403067825 */ /* 0x004fca00078e0206 */
[----:B------:R1:W2:Y:S01]  /*0120*/  LDG.E.EL R2, desc[UR4][R6.64] ;  /* 0x0000000406027981 */ /* 0x0002a2000c2e1900 */
[----:B------:R-:W-:Y:S01]  /*0130*/  LEA.HI R10, R5, R0, RZ, 0xe ;  /* 0x00000000050a7211 */ /* 0x000fe200078f70ff */
[C---:B------:R-:W-:Y:S01]  /*0140*/  IMAD.SHL.U32 R12, R3.reuse, 0x10, RZ ;  /* 0x00000010030c7824 */ /* 0x040fe200078e00ff */
[----:B------:R-:W-:Y:S01]  /*0150*/  LOP3.LUT R9, R8, 0xfffffff0, RZ, 0xc0, !PT ;  /* 0xfffffff008097812 */ /* 0x000fe200078ec0ff */
[----:B------:R-:W3:Y:S01]  /*0160*/  LDC.64 R4, c[0x0][0x210] ;  /* 0x00008400ff047b82 */ /* 0x000ee20000000a00 */
[----:B------:R-:W-:Y:S02]  /*0170*/  SHF.R.S32.HI R8, RZ, 0xe, R10 ;  /* 0x0000000eff087819 */ /* 0x000fe4000001140a */
[----:B------:R-:W-:Y:S01]  /*0180*/  LOP3.LUT R11, R10, 0xffffc000, RZ, 0xc0, !PT ;  /* 0xffffc0000a0b7812 */ /* 0x000fe200078ec0ff */
[----:B------:R-:W-:Y:S01]  /*0190*/  IMAD.IADD R9, R0, 0x1, -R9 ;  /* 0x0000000100097824 */ /* 0x000fe200078e0a09 */
[----:B------:R-:W-:Y:S01]  /*01a0*/  ISETP.GE.AND P2, PT, R3, 0x3e0, PT ;  /* 0x000003e00300780c */ /* 0x000fe20003f46270 */
[----:B------:R-:W-:Y:S01]  /*01b0*/  IMAD.SHL.U32 R13, R8, 0x200, RZ ;  /* 0x00000200080d7824 */ /* 0x000fe200078e00ff */
[----:B-1----:R-:W-:Y:S01]  /*01c0*/  CS2R R6, SRZ ;  /* 0x0000000000067805 */ /* 0x002fe2000001ff00 */
[----:B------:R-:W-:-:S03]  /*01d0*/  IMAD.IADD R11, R0, 0x1, -R11 ;  /* 0x00000001000b7824 */ /* 0x000fc600078e0a0b */
[----:B------:R-:W-:Y:S01]  /*01e0*/  SHF.R.S32.HI R15, RZ, 0x1f, R13 ;  /* 0x0000001fff0f7819 */ /* 0x000fe2000001140d */
[----:B------:R-:W-:Y:S01]  /*01f0*/  IMAD R11, R8, 0x3e00, R11 ;  /* 0x00003e00080b7824 */ /* 0x000fe200078e020b */
[----:B------:R-:W-:Y:S02]  /*0200*/  IADD3 R13, P0, P1, R12, R9, R13 ;  /* 0x000000090c0d7210 */ /* 0x000fe4000791e00d */
[----:B------:R-:W-:Y:S02]  /*0210*/  SHF.R.S32.HI R9, RZ, 0x1f, R9 ;  /* 0x0000001fff097819 */ /* 0x000fe40000011409 */
[----:B------:R-:W-:-:S04]  /*0220*/  SHF.R.S32.HI R12, RZ, 0x1f, R12 ;  /* 0x0000001fff0c7819 */ /* 0x000fc8000001140c */
[----:B------:R-:W-:Y:S02]  /*0230*/  IADD3.X R12, R12, R9, R15, P0, P1 ;  /* 0x000000090c0c7210 */ /* 0x000fe400007e240f */
[----:B------:R-:W-:Y:S01]  /*0240*/  CS2R R8, SRZ ;  /* 0x0000000000087805 */ /* 0x000fe2000001ff00 */
[----:B------:R-:W1:Y:S01]  /*0250*/  LDC.64 R14, c[0x0][0x220] ;  /* 0x00008800ff0e7b82 */ /* 0x000e620000000a00 */
[----:B------:R-:W-:Y:S01]  /*0260*/  LEA R16, P0, R13, UR6, 0x2 ;  /* 0x000000060d107c11 */ /* 0x000fe2000f8010ff */
[----:B---3--:R-:W-:Y:S01]  /*0270*/  IMAD.WIDE R24, R11, 0x4, R4 ;  /* 0x000000040b187825 */ /* 0x008fe200078e0204 */
[----:B------:R-:W-:Y:S02]  /*0280*/  CS2R R10, SRZ ;  /* 0x00000000000a7805 */ /* 0x000fe4000001ff00 */
[----:B------:R-:W-:Y:S02]  /*0290*/  CS2R R4, SRZ ;  /* 0x0000000000047805 */ /* 0x000fe4000001ff00 */
[----:B------:R-:W-:-:S02]  /*02a0*/  LEA.HI.X R17, R13, UR7, R12, 0x2, P0 ;  /* 0x000000070d117c11 */ /* 0x000fc400080f140c */
[C---:B------:R-:W-:Y:S01]  /*02b0*/  ISETP.GT.AND P0, PT, R3.reuse, 0x3df, PT ;  /* 0x000003df0300780c */ /* 0x040fe20003f04270 */
[----:B------:R-:W3:Y:S01]  /*02c0*/  LDC.64 R12, c[0x0][0x238] ;  /* 0x00008e00ff0c7b82 */ /* 0x000ee20000000a00 */
[----:B------:R-:W5:Y:S01]  /*02d0*/  @!P2 LDG.E.128 R8, desc[UR4][R24.64] ;  /* 0x000000041808a981 */ /* 0x000f62000c1e1d00 */
[----:B----4-:R-:W-:-:S10]  /*02e0*/  IMAD.WIDE R22, R3, 0x4, R22 ;  /* 0x0000000403167825 */ /* 0x010fd400078e0216 */
[----:B------:R4:W5:Y:S01]  /*02f0*/  @P0 LDG.E.128 R4, desc[UR4][R16.64+-0xf800] ;  /* 0xff08000410040981 */ /* 0x000962000c1e1d00 */
[----:B-1----:R-:W-:-:S03]  /*0300*/  IMAD.WIDE R20, R3, 0x4, R14 ;  /* 0x0000000403147825 */ /* 0x002fc600078e020e */
[----:B------:R-:W5:Y:S04]  /*0310*/  LDG.E.EL R15, desc[UR4][R22.64] ;  /* 0x00000004160f7981 */ /* 0x000f68000c2e1900 */
[----:B------:R-:W5:Y:S01]  /*0320*/  LDG.E.EL R14, desc[UR4][R20.64] ;  /* 0x00000004140e7981 */ /* 0x000f62000c2e1900 */
[----:B---3--:R-:W-:Y:S02]  /*0330*/  IMAD.WIDE R18, R3, 0x4, R12 ;  /* 0x0000000403127825 */ /* 0x008fe400078e020c */
[----:B------:R-:W1:Y:S04]  /*0340*/  LDC.64 R12, c[0x0][0x240] ;  /* 0x00009000ff0c7b82 */ /* 0x000e680000000a00 */
[----:B------:R-:W3:Y:S01]  /*0350*/  LDG.E.EL R18, desc[UR4][R18.64] ;  /* 0x0000000412127981 */ /* 0x000ee2000c2e1900 */
[----:B----4-:R-:W-:-:S02]  /*0360*/  IMAD.MOV.U32 R16, RZ, RZ, 0x3e800000 ;  /* 0x3e800000ff107424 */ /* 0x010fc400078e00ff */
[----:B-1----:R-:W-:-:S04]  /*0370*/  IMAD.WIDE R12, R0, 0x4, R12 ;  /* 0x00000004000c7825 */ /* 0x002fc800078e020c */
[----:B--2---:R-:W-:Y:S02]  /*0380*/  FADD R26, R2, 9.9999997473787516356e-06 ;  /* 0x3727c5ac021a7421 */ /* 0x004fe40000000000 */
[----:B------:R-:W1:Y:S02]  /*0390*/  LDC.64 R2, c[0x0][0x248] ;  /* 0x00009200ff027b82 */ /* 0x000e640000000a00 */
[----:B------:R-:W2:Y:S02]  /*03a0*/  MUFU.SQRT R27, R26 ;  /* 0x0000001a001b7308 */ /* 0x000ea40000002000 */
[C---:B--2---:R-:W-:Y:S02]  /*03b0*/  FSETP.GT.AND P1, PT, R27.reuse, 8.50705917302346158658e+37, PT ;  /* 0x7e8000001b00780b */ /* 0x044fe40003f24000 */
[----:B------:R-:W-:-:S11]  /*03c0*/  FSETP.GEU.AND P3, PT, R27, 1.175494350822287508e-38, PT ;  /* 0x008000001b00780b */ /* 0x000fd60003f6e000 */
[----:B------:R-:W-:-:S04]  /*03d0*/  @P1 FMUL R27, R27, 0.25 ;  /* 0x3e8000001b1b1820 */ /* 0x000fc80000400000 */
[----:B------:R-:W-:-:S06]  /*03e0*/  @!P3 FMUL R27, R27, 16777216 ;  /* 0x4b8000001b1bb820 */ /* 0x000fcc0000400000 */
[----:B------:R-:W2:Y:S01]  /*03f0*/  MUFU.RCP R27, R27 ;  /* 0x0000001b001b7308 */ /* 0x000ea20000001000 */
[----:B------:R-:W-:Y:S02]  /*0400*/  FSEL R16, R16, 1, P1 ;  /* 0x3f80000010107808 */ /* 0x000fe40000800000 */
[----:B-----5:R-:W-:Y:S02]  /*0410*/  SEL R11, R11, RZ, !P2 ;  /* 0x000000ff0b0b7207 */ /* 0x020fe40005000000 */
[----:B------:R-:W-:Y:S01]  /*0420*/  SEL R9, R9, RZ, !P2 ;  /* 0x000000ff09097207 */ /* 0x000fe20005000000 */
[----:B------:R-:W-:Y:S01]  /*0430*/  @!P3 FMUL R16, R16, 16777216 ;  /* 0x4b8000001010b820 */ /* 0x000fe20000400000 */
[----:B------:R-:W-:Y:S02]  /*0440*/  SEL R10, R10, RZ, !P2 ;  /* 0x000000ff0a0a7207 */ /* 0x000fe40005000000 */
[----:B------:R-:W-:Y:S02]  /*0450*/  @P2 SEL R11, R7, RZ, P0 ;  /* 0x000000ff070b2207 */ /* 0x000fe40000000000 */
[----:B------:R-:W-:-:S02]  /*0460*/  @P2 SEL R9, R5, RZ, P0 ;  /* 0x000000ff05092207 */ /* 0x000fc40000000000 */
[----:B------:R-:W-:Y:S02]  /*0470*/  SEL R8, R8, RZ, !P2 ;  /* 0x000000ff08087207 */ /* 0x000fe40005000000 */
[----:B------:R-:W-:Y:S02]  /*0480*/  @P2 SEL R10, R6, RZ, P0 ;  /* 0x000000ff060a2207 */ /* 0x000fe40000000000 */
[----:B------:R-:W-:Y:S01]  /*0490*/  @P2 SEL R8, R4, RZ, P0 ;  /* 0x000000ff04082207 */ /* 0x000fe20000000000 */
[----:B--2---:R-:W-:Y:S01]  /*04a0*/  FMUL R27, R27, R16 ;  /* 0x000000101b1b7220 */ /* 0x004fe20000400000 */
[C---:B------:R-:W-:Y:S01]  /*04b0*/  FADD R16, -R14.reuse, R11 ;  /* 0x0000000b0e107221 */ /* 0x040fe20000000100 */
[C---:B------:R-:W-:Y:S01]  /*04c0*/  FADD R4, -R14.reuse, R9 ;  /* 0x000000090e047221 */ /* 0x040fe20000000100 */
[C---:B------:R-:W-:Y:S01]  /*04d0*/  FADD R6, -R14.reuse, R10 ;  /* 0x0000000a0e067221 */ /* 0x040fe20000000100 */
[----:B------:R-:W-:Y:S01]  /*04e0*/  FADD R14, -R14, R8 ;  /* 0x000000080e0e7221 */ /* 0x000fe20000000100 */
[C---:B------:R-:W-:Y:S01]  /*04f0*/  FMUL R5, R27.reuse, R16 ;  /* 0x000000101b057220 */ /* 0x040fe20000400000 */
[C---:B------:R-:W-:Y:S01]  /*0500*/  FMUL R4, R27.reuse, R4 ;  /* 0x000000041b047220 */ /* 0x040fe20000400000 */
[C---:B------:R-:W-:Y:S01]  /*0510*/  FMUL R7, R27.reuse, R6 ;  /* 0x000000061b077220 */ /* 0x040fe20000400000 */
[----:B------:R-:W-:Y:S01]  /*0520*/  FMUL R27, R27, R14 ;  /* 0x0000000e1b1b7220 */ /* 0x000fe20000400000 */
[C-C-:B---3--:R-:W-:Y:S01]  /*0530*/  FFMA R5, R15.reuse, R5, R18.reuse ;  /* 0x000000050f057223 */ /* 0x148fe20000000012 */
[C-C-:B------:R-:W-:Y:S01]  /*0540*/  FFMA R4, R15.reuse, R4, R18.reuse ;  /* 0x000000040f047223 */ /* 0x140fe20000000012 */
[C-C-:B------:R-:W-:Y:S01]  /*0550*/  FFMA R6, R15.reuse, R7, R18.reuse ;  /* 0x000000070f067223 */ /* 0x140fe20000000012 */
[----:B------:R-:W-:-:S02]  /*0560*/  FFMA R27, R15, R27, R18 ;  /* 0x0000001b0f1b7223 */ /* 0x000fc40000000012 */
[----:B------:R-:W-:Y:S02]  /*0570*/  FSETP.GEU.AND P0, PT, R5, RZ, PT ;  /* 0x000000ff0500720b */ /* 0x000fe40003f0e000 */
[----:B------:R-:W-:Y:S02]  /*0580*/  FSETP.GEU.AND P2, PT, R4, RZ, PT ;  /* 0x000000ff0400720b */ /* 0x000fe40003f4e000 */
[----:B------:R-:W-:Y:S02]  /*0590*/  FSETP.GEU.AND P1, PT, R6, RZ, PT ;  /* 0x000000ff0600720b */ /* 0x000fe40003f2e000 */
[----:B------:R-:W-:Y:S02]  /*05a0*/  FSETP.GEU.AND P3, PT, R27, RZ, PT ;  /* 0x000000ff1b00720b */ /* 0x000fe40003f6e000 */
[----:B------:R-:W-:Y:S01]  /*05b0*/  SEL R7, R5, RZ, P0 ;  /* 0x000000ff05077207 */ /* 0x000fe20000000000 */
[----:B-1----:R-:W-:Y:S01]  /*05c0*/  IMAD.WIDE R2, R0, 0x4, R2 ;  /* 0x0000000400027825 */ /* 0x002fe200078e0202 */
[----:B------:R-:W-:-:S02]  /*05d0*/  SEL R5, R4, RZ, P2 ;  /* 0x000000ff04057207 */ /* 0x000fc40001000000 */
[----:B------:R-:W-:Y:S02]  /*05e0*/  SEL R6, R6, RZ, P1 ;  /* 0x000000ff06067207 */ /* 0x000fe40000800000 */
[----:B------:R-:W-:Y:S01]  /*05f0*/  SEL R4, R27, RZ, P3 ;  /* 0x000000ff1b047207 */ /* 0x000fe20001800000 */
[----:B------:R-:W-:Y:S04]  /*0600*/  STG.E.128 desc[UR4][R12.64], R8 ;  /* 0x000000080c007986 */ /* 0x000fe8000c101d04 */
[----:B------:R-:W-:Y:S01]  /*0610*/  STG.E.128 desc[UR4][R2.64], R4 ;  /* 0x0000000402007986 */ /* 0x000fe2000c101d04 */
[----:B------:R-:W-:Y:S05]  /*0620*/  EXIT ;  /* 0x000000000000794d */ /* 0x000fea0003800000 */
.L_x_0:
[----:B------:R-:W-:-:S00]  /*0630*/  BRA `(.L_x_0) ;  /* 0xfffffffc00fc7947 */ /* 0x000fc0000383ffff */
[----:B------:R-:W-:-:S00]  /*0640*/  NOP ;  /* 0x0000000000007918 */ /* 0x000fc00000000000 */
        /* <DEDUP_REMOVED lines=11> */
.L_x_1:


//--------------------- .nv.global.init           --------------------------
	.section	.nv.global.init,"aw",@progbits
.nv.global.init:
	.type		_$_str,@object
	.size		_$_str,(_$_str_$_2 - _$_str)
_$_str:
        /*0000*/ 	.byte	0x5f, 0x5f, 0x43, 0x55, 0x44, 0x41, 0x5f, 0x46, 0x54, 0x5a, 0x00
	.type		_$_str_$_2,@object
	.size		_$_str_$_2,(.L_1 - _$_str_$_2)
_$_str_$_2:
        /*000b*/ 	.byte	0x5f, 0x5f, 0x43, 0x55, 0x44, 0x41, 0x5f, 0x50, 0x52, 0x45, 0x43, 0x5f, 0x53, 0x51, 0x52, 0x54
        /*001b*/ 	.byte	0x00
.L_1:


//--------------------- .nv.constant0.triton_poi_fused__native_batch_norm_legit_no_training_cat_relu_49 --------------------------
	.section	.nv.constant0.triton_poi_fused__native_batch_norm_legit_no_training_cat_relu_49,"a",@progbits
	.sectionflags	@""
	.align	4
.nv.constant0.triton_poi_fused__native_batch_norm_legit_no_training_cat_relu_49:
	.zero		596
